//
// Generated by NVIDIA NVVM Compiler
//
// Compiler Build ID: CL-36424714
// Cuda compilation tools, release 13.0, V13.0.88
// Based on NVVM 20.0.0
//

.version 9.0
.target sm_100
.address_size 64

	// .globl	_Z5saxpyPfS_f

.visible .entry _Z5saxpyPfS_f(
	.param .u64 .ptr .align 1 _Z5saxpyPfS_f_param_0,
	.param .u64 .ptr .align 1 _Z5saxpyPfS_f_param_1,
	.param .f32 _Z5saxpyPfS_f_param_2
)
{
	.reg .b32 	%r<2>;
	.reg .b32 	%f<5>;
	.reg .b64 	%rd<8>;

	ld.param.u64 	%rd1, [_Z5saxpyPfS_f_param_0];
	ld.param.u64 	%rd2, [_Z5saxpyPfS_f_param_1];
	ld.param.f32 	%f1, [_Z5saxpyPfS_f_param_2];
	cvta.to.global.u64 	%rd3, %rd2;
	cvta.to.global.u64 	%rd4, %rd1;
	mov.u32 	%r1, %ctaid.x;
	mul.wide.u32 	%rd5, %r1, 4;
	add.s64 	%rd6, %rd4, %rd5;
	ld.global.f32 	%f2, [%rd6];
	add.s64 	%rd7, %rd3, %rd5;
	ld.global.f32 	%f3, [%rd7];
	fma.rn.f32 	%f4, %f1, %f2, %f3;
	st.global.f32 	[%rd7], %f4;
	ret;

}


// ===== COMPILED SASS (sm_100) =====

	.target	sm_100

	.elftype	@"ET_EXEC"


//--------------------- .note.nv.tkinfo           --------------------------
	.section	.note.nv.tkinfo,"",@"SHT_NOTE"
	.sectionflags	@"SHF_NOTE_NV_TKINFO"
	.tkinfo
        /*0018*/ 	.word	0x00000002
        /*0030*/ 	.string	""
        /*0030*/ 	.string	"ptxas"
        /*0030*/ 	.string	"Cuda compilation tools, release 13.0, V13.0.88"
        /*0030*/ 	.string	"Build cuda_13.0.r13.0/compiler.36424714_0"
        /*0030*/ 	.string	"-arch sm_100 -m 64 "



//--------------------- .note.nv.cuinfo           --------------------------
	.section	.note.nv.cuinfo,"",@"SHT_NOTE"
	.sectionflags	@"SHF_NOTE_NV_CUINFO"
        /*0018*/ 	.short	0x0002
        /*001a*/ 	.short	0x0064
        /*001c*/ 	.short	0x0082
	.zero		2


//--------------------- .nv.info                  --------------------------
	.section	.nv.info,"",@"SHT_CUDA_INFO"
	.align	4


	//----- nvinfo : EIATTR_REGCOUNT
	.align		4
        /*0000*/ 	.byte	0x04, 0x2f
        /*0002*/ 	.short	(.L_1 - .L_0)
	.align		4
.L_0:
        /*0004*/ 	.word	index@(_Z5saxpyPfS_f)
        /*0008*/ 	.word	0x0000000a


	//----- nvinfo : EIATTR_FRAME_SIZE
	.align		4
.L_1:
        /*000c*/ 	.byte	0x04, 0x11
        /*000e*/ 	.short	(.L_3 - .L_2)
	.align		4
.L_2:
        /*0010*/ 	.word	index@(_Z5saxpyPfS_f)
        /*0014*/ 	.word	0x00000000


	//----- nvinfo : EIATTR_MIN_STACK_SIZE
	.align		4
.L_3:
        /*0018*/ 	.byte	0x04, 0x12
        /*001a*/ 	.short	(.L_5 - .L_4)
	.align		4
.L_4:
        /*001c*/ 	.word	index@(_Z5saxpyPfS_f)
        /*0020*/ 	.word	0x00000000
.L_5:


//--------------------- .nv.compat                --------------------------
	.section	.nv.compat,"",@"SHT_CUDA_COMPAT_INFO"
	.align	4
        /*0000*/ 	.byte	0x02, 0x09, 0x00, 0x00, 0x02, 0x02, 0x01, 0x00, 0x02, 0x05, 0x05, 0x00, 0x03, 0x07, 0x01, 0x01
        /*0010*/ 	.byte	0x02, 0x03, 0x00, 0x00, 0x02, 0x06, 0x01, 0x00, 0x04, 0x0b, 0x08, 0x00, 0x09, 0x00, 0x00, 0x00
        /*0020*/ 	.byte	0x00, 0x00, 0x00, 0x00


//--------------------- .nv.info._Z5saxpyPfS_f    --------------------------
	.section	.nv.info._Z5saxpyPfS_f,"",@"SHT_CUDA_INFO"
	.sectionflags	@""
	.align	4


	//----- nvinfo : EIATTR_CUDA_API_VERSION
	.align		4
        /*0000*/ 	.byte	0x04, 0x37
        /*0002*/ 	.short	(.L_7 - .L_6)
.L_6:
        /*0004*/ 	.word	0x00000082


	//----- nvinfo : EIATTR_KPARAM_INFO
	.align		4
.L_7:
        /*0008*/ 	.byte	0x04, 0x17
        /*000a*/ 	.short	(.L_9 - .L_8)
.L_8:
        /*000c*/ 	.word	0x00000000
        /*0010*/ 	.short	0x0002
        /*0012*/ 	.short	0x0010
        /*0014*/ 	.byte	0x00, 0xf0, 0x11, 0x00


	//----- nvinfo : EIATTR_KPARAM_INFO
	.align		4
.L_9:
        /*0018*/ 	.byte	0x04, 0x17
        /*001a*/ 	.short	(.L_11 - .L_10)
.L_10:
        /*001c*/ 	.word	0x00000000
        /*0020*/ 	.short	0x0001
        /*0022*/ 	.short	0x0008
        /*0024*/ 	.byte	0x00, 0xf5, 0x21, 0x00


	//----- nvinfo : EIATTR_KPARAM_INFO
	.align		4
.L_11:
        /*0028*/ 	.byte	0x04, 0x17
        /*002a*/ 	.short	(.L_13 - .L_12)
.L_12:
        /*002c*/ 	.word	0x00000000
        /*0030*/ 	.short	0x0000
        /*0032*/ 	.short	0x0000
        /*0034*/ 	.byte	0x00, 0xf5, 0x21, 0x00


	//----- nvinfo : EIATTR_SPARSE_MMA_MASK
	.align		4
.L_13:
        /*0038*/ 	.byte	0x03, 0x50
        /*003a*/ 	.short	0x0000


	//----- nvinfo : EIATTR_MAXREG_COUNT
	.align		4
        /*003c*/ 	.byte	0x03, 0x1b
        /*003e*/ 	.short	0x00ff


	//----- nvinfo : EIATTR_MERCURY_ISA_VERSION
	.align		4
        /*0040*/ 	.byte	0x03, 0x5f
        /*0042*/ 	.short	0x0101


	//----- nvinfo : EIATTR_VRC_CTA_INIT_COUNT
	.align		4
        /*0044*/ 	.byte	0x02, 0x4a
	.zero		1
	.zero		1


	//----- nvinfo : EIATTR_EXIT_INSTR_OFFSETS
	.align		4
        /*0048*/ 	.byte	0x04, 0x1c
        /*004a*/ 	.short	(.L_15 - .L_14)


	//   ....[0]....
.L_14:
        /*004c*/ 	.word	0x000000c0


	//----- nvinfo : EIATTR_CBANK_PARAM_SIZE
	.align		4
.L_15:
        /*0050*/ 	.byte	0x03, 0x19
        /*0052*/ 	.short	0x0014


	//----- nvinfo : EIATTR_PARAM_CBANK
	.align		4
        /*0054*/ 	.byte	0x04, 0x0a
        /*0056*/ 	.short	(.L_17 - .L_16)
	.align		4
.L_16:
        /*0058*/ 	.word	index@(.nv.constant0._Z5saxpyPfS_f)
        /*005c*/ 	.short	0x0380
        /*005e*/ 	.short	0x0014


	//----- nvinfo : EIATTR_SW_WAR
	.align		4
.L_17:
        /*0060*/ 	.byte	0x04, 0x36
        /*0062*/ 	.short	(.L_19 - .L_18)
.L_18:
        /*0064*/ 	.word	0x00000008
.L_19:


//--------------------- .nv.callgraph             --------------------------
	.section	.nv.callgraph,"",@"SHT_CUDA_CALLGRAPH"
	.align	4
	.sectionentsize	8
	.align		4
        /*0000*/ 	.word	0x00000000
	.align		4
        /*0004*/ 	.word	0xffffffff
	.align		4
        /*0008*/ 	.word	0x00000000
	.align		4
        /*000c*/ 	.word	0xfffffffe
	.align		4
        /*0010*/ 	.word	0x00000000
	.align		4
        /*0014*/ 	.word	0xfffffffd
	.align		4
        /*0018*/ 	.word	0x00000000
	.align		4
        /*001c*/ 	.word	0xfffffffc


//--------------------- .text._Z5saxpyPfS_f       --------------------------
	.section	.text._Z5saxpyPfS_f,"ax",@progbits
	.align	128
        .global         _Z5saxpyPfS_f
        .type           _Z5saxpyPfS_f,@function
        .size           _Z5saxpyPfS_f,(.L_x_1 - _Z5saxpyPfS_f)
        .other          _Z5saxpyPfS_f,@"STO_CUDA_ENTRY STV_DEFAULT"
_Z5saxpyPfS_f:
.text._Z5saxpyPfS_f:
[----:B------:R-:W-:Y:S01]  /*0000*/  LDC R1, c[0x0][0x37c] ;  /* 0x0000df00ff017b82 */ /* 0x000fe20000000800 */
[----:B------:R-:W0:Y:S07]  /*0010*/  S2R R7, SR_CTAID.X ;  /* 0x0000000000077919 */ /* 0x000e2e0000002500 */
[----:B------:R-:W0:Y:S01]  /*0020*/  LDC.64 R2, c[0x0][0x380] ;  /* 0x0000e000ff027b82 */ /* 0x000e220000000a00 */
[----:B------:R-:W1:Y:S01]  /*0030*/  LDCU.64 UR4, c[0x0][0x358] ;  /* 0x00006b00ff0477ac */ /* 0x000e620008000a00 */
[----:B------:R-:W2:Y:S06]  /*0040*/  LDCU UR6, c[0x0][0x390] ;  /* 0x00007200ff0677ac */ /* 0x000eac0008000800 */
[----:B------:R-:W3:Y:S01]  /*0050*/  LDC.64 R4, c[0x0][0x388] ;  /* 0x0000e200ff047b82 */ /* 0x000ee20000000a00 */
[----:B0-----:R-:W-:-:S04]  /*0060*/  IMAD.WIDE.U32 R2, R7, 0x4, R2 ;  /* 0x0000000407027825 */ /* 0x001fc800078e0002 */
[----:B---3--:R-:W-:Y:S02]  /*0070*/  IMAD.WIDE.U32 R4, R7, 0x4, R4 ;  /* 0x0000000407047825 */ /* 0x008fe400078e0004 */
[----:B-1----:R-:W2:Y:S04]  /*0080*/  LDG.E R2, desc[UR4][R2.64] ;  /* 0x0000000402027981 */ /* 0x002ea8000c1e1900 */
[----:B------:R-:W2:Y:S02]  /*0090*/  LDG.E R7, desc[UR4][R4.64] ;  /* 0x0000000404077981 */ /* 0x000ea4000c1e1900 */
[----:B--2---:R-:W-:-:S05]  /*00a0*/  FFMA R7, R2, UR6, R7 ;  /* 0x0000000602077c23 */ /* 0x004fca0008000007 */
[----:B------:R-:W-:Y:S01]  /*00b0*/  STG.E desc[UR4][R4.64], R7 ;  /* 0x0000000704007986 */ /* 0x000fe2000c101904 */
[----:B------:R-:W-:Y:S05]  /*00c0*/  EXIT ;  /* 0x000000000000794d */ /* 0x000fea0003800000 */
.L_x_0:
[----:B------:R-:W-:-:S00]  /*00d0*/  BRA `(.L_x_0) ;  /* 0xfffffffc00fc7947 */ /* 0x000fc0000383ffff */
[----:B------:R-:W-:-:S00]  /*00e0*/  NOP ;  /* 0x0000000000007918 */ /* 0x000fc00000000000 */
        /* <DEDUP_REMOVED lines=9> */
.L_x_1:


//--------------------- .nv.shared.reserved.0     --------------------------
	.section	.nv.shared.reserved.0,"aw",@nobits
	.weak		__nv_reservedSMEM_offset_0_alias
	.size		__nv_reservedSMEM_offset_0_alias, 0, 64
	.other		__nv_reservedSMEM_offset_0_alias,@"STO_CUDA_RESERVED_SHARED STV_DEFAULT"
__nv_reservedSMEM_offset_0_alias:
	.zero		0
	.zero		64


//--------------------- .nv.constant0._Z5saxpyPfS_f --------------------------
	.section	.nv.constant0._Z5saxpyPfS_f,"a",@progbits
	.sectionflags	@""
	.align	4
.nv.constant0._Z5saxpyPfS_f:
	.zero		916


//--------------------- SYMBOLS --------------------------

	.type		.nv.reservedSmem.offset0,@object
	.size		.nv.reservedSmem.offset0,0x4
